//
// Generated by NVIDIA NVVM Compiler
//
// Compiler Build ID: CL-36424714
// Cuda compilation tools, release 13.0, V13.0.88
// Based on NVVM 20.0.0
//

.version 9.0
.target sm_100
.address_size 64

	// .globl	_Z14simpson_kerneldidPd

.visible .entry _Z14simpson_kerneldidPd(
	.param .f64 _Z14simpson_kerneldidPd_param_0,
	.param .u32 _Z14simpson_kerneldidPd_param_1,
	.param .f64 _Z14simpson_kerneldidPd_param_2,
	.param .u64 .ptr .align 1 _Z14simpson_kerneldidPd_param_3
)
{
	.reg .pred 	%p<11>;
	.reg .b32 	%r<54>;
	.reg .b32 	%f<7>;
	.reg .b64 	%rd<5>;
	.reg .b64 	%fd<91>;

	ld.param.f64 	%fd18, [_Z14simpson_kerneldidPd_param_0];
	ld.param.u32 	%r11, [_Z14simpson_kerneldidPd_param_1];
	ld.param.f64 	%fd19, [_Z14simpson_kerneldidPd_param_2];
	ld.param.u64 	%rd1, [_Z14simpson_kerneldidPd_param_3];
	mov.u32 	%r12, %ctaid.x;
	mov.u32 	%r13, %ntid.x;
	mov.u32 	%r14, %tid.x;
	mad.lo.s32 	%r1, %r12, %r13, %r14;
	setp.ge.s32 	%p1, %r1, %r11;
	@%p1 bra 	$L__BB0_11;
	shl.b32 	%r15, %r1, 1;
	cvt.rn.f64.s32 	%fd20, %r15;
	fma.rn.f64 	%fd21, %fd19, %fd20, %fd18;
	or.b32  	%r16, %r15, 1;
	cvt.rn.f64.s32 	%fd22, %r16;
	fma.rn.f64 	%fd1, %fd19, %fd22, %fd18;
	add.s32 	%r17, %r15, 2;
	cvt.rn.f64.s32 	%fd23, %r17;
	fma.rn.f64 	%fd2, %fd19, %fd23, %fd18;
	neg.f64 	%fd24, %fd21;
	mul.f64 	%fd3, %fd21, %fd24;
	fma.rn.f64 	%fd25, %fd3, 0d3FF71547652B82FE, 0d4338000000000000;
	{
	.reg .b32 %temp; 
	mov.b64 	{%r2, %temp}, %fd25;
	}
	mov.f64 	%fd26, 0dC338000000000000;
	add.rn.f64 	%fd27, %fd25, %fd26;
	fma.rn.f64 	%fd28, %fd27, 0dBFE62E42FEFA39EF, %fd3;
	fma.rn.f64 	%fd29, %fd27, 0dBC7ABC9E3B39803F, %fd28;
	fma.rn.f64 	%fd30, %fd29, 0d3E5ADE1569CE2BDF, 0d3E928AF3FCA213EA;
	fma.rn.f64 	%fd31, %fd30, %fd29, 0d3EC71DEE62401315;
	fma.rn.f64 	%fd32, %fd31, %fd29, 0d3EFA01997C89EB71;
	fma.rn.f64 	%fd33, %fd32, %fd29, 0d3F2A01A014761F65;
	fma.rn.f64 	%fd34, %fd33, %fd29, 0d3F56C16C1852B7AF;
	fma.rn.f64 	%fd35, %fd34, %fd29, 0d3F81111111122322;
	fma.rn.f64 	%fd36, %fd35, %fd29, 0d3FA55555555502A1;
	fma.rn.f64 	%fd37, %fd36, %fd29, 0d3FC5555555555511;
	fma.rn.f64 	%fd38, %fd37, %fd29, 0d3FE000000000000B;
	fma.rn.f64 	%fd39, %fd38, %fd29, 0d3FF0000000000000;
	fma.rn.f64 	%fd40, %fd39, %fd29, 0d3FF0000000000000;
	{
	.reg .b32 %temp; 
	mov.b64 	{%r3, %temp}, %fd40;
	}
	{
	.reg .b32 %temp; 
	mov.b64 	{%temp, %r4}, %fd40;
	}
	shl.b32 	%r18, %r2, 20;
	add.s32 	%r19, %r18, %r4;
	mov.b64 	%fd88, {%r3, %r19};
	{
	.reg .b32 %temp; 
	mov.b64 	{%temp, %r20}, %fd3;
	}
	mov.b32 	%f4, %r20;
	abs.f32 	%f1, %f4;
	setp.lt.f32 	%p2, %f1, 0f4086232B;
	@%p2 bra 	$L__BB0_4;
	setp.lt.f64 	%p3, %fd3, 0d0000000000000000;
	add.f64 	%fd41, %fd3, 0d7FF0000000000000;
	selp.f64 	%fd88, 0d0000000000000000, %fd41, %p3;
	setp.geu.f32 	%p4, %f1, 0f40874800;
	@%p4 bra 	$L__BB0_4;
	shr.u32 	%r21, %r2, 31;
	add.s32 	%r22, %r2, %r21;
	shr.s32 	%r23, %r22, 1;
	shl.b32 	%r24, %r23, 20;
	add.s32 	%r25, %r4, %r24;
	mov.b64 	%fd42, {%r3, %r25};
	sub.s32 	%r26, %r2, %r23;
	shl.b32 	%r27, %r26, 20;
	add.s32 	%r28, %r27, 1072693248;
	mov.b32 	%r29, 0;
	mov.b64 	%fd43, {%r29, %r28};
	mul.f64 	%fd88, %fd43, %fd42;
$L__BB0_4:
	neg.f64 	%fd44, %fd1;
	mul.f64 	%fd8, %fd1, %fd44;
	fma.rn.f64 	%fd45, %fd8, 0d3FF71547652B82FE, 0d4338000000000000;
	{
	.reg .b32 %temp; 
	mov.b64 	{%r5, %temp}, %fd45;
	}
	mov.f64 	%fd46, 0dC338000000000000;
	add.rn.f64 	%fd47, %fd45, %fd46;
	fma.rn.f64 	%fd48, %fd47, 0dBFE62E42FEFA39EF, %fd8;
	fma.rn.f64 	%fd49, %fd47, 0dBC7ABC9E3B39803F, %fd48;
	fma.rn.f64 	%fd50, %fd49, 0d3E5ADE1569CE2BDF, 0d3E928AF3FCA213EA;
	fma.rn.f64 	%fd51, %fd50, %fd49, 0d3EC71DEE62401315;
	fma.rn.f64 	%fd52, %fd51, %fd49, 0d3EFA01997C89EB71;
	fma.rn.f64 	%fd53, %fd52, %fd49, 0d3F2A01A014761F65;
	fma.rn.f64 	%fd54, %fd53, %fd49, 0d3F56C16C1852B7AF;
	fma.rn.f64 	%fd55, %fd54, %fd49, 0d3F81111111122322;
	fma.rn.f64 	%fd56, %fd55, %fd49, 0d3FA55555555502A1;
	fma.rn.f64 	%fd57, %fd56, %fd49, 0d3FC5555555555511;
	fma.rn.f64 	%fd58, %fd57, %fd49, 0d3FE000000000000B;
	fma.rn.f64 	%fd59, %fd58, %fd49, 0d3FF0000000000000;
	fma.rn.f64 	%fd60, %fd59, %fd49, 0d3FF0000000000000;
	{
	.reg .b32 %temp; 
	mov.b64 	{%r6, %temp}, %fd60;
	}
	{
	.reg .b32 %temp; 
	mov.b64 	{%temp, %r7}, %fd60;
	}
	shl.b32 	%r30, %r5, 20;
	add.s32 	%r31, %r30, %r7;
	mov.b64 	%fd89, {%r6, %r31};
	{
	.reg .b32 %temp; 
	mov.b64 	{%temp, %r32}, %fd8;
	}
	mov.b32 	%f5, %r32;
	abs.f32 	%f2, %f5;
	setp.lt.f32 	%p5, %f2, 0f4086232B;
	@%p5 bra 	$L__BB0_7;
	setp.lt.f64 	%p6, %fd8, 0d0000000000000000;
	add.f64 	%fd61, %fd8, 0d7FF0000000000000;
	selp.f64 	%fd89, 0d0000000000000000, %fd61, %p6;
	setp.geu.f32 	%p7, %f2, 0f40874800;
	@%p7 bra 	$L__BB0_7;
	shr.u32 	%r33, %r5, 31;
	add.s32 	%r34, %r5, %r33;
	shr.s32 	%r35, %r34, 1;
	shl.b32 	%r36, %r35, 20;
	add.s32 	%r37, %r7, %r36;
	mov.b64 	%fd62, {%r6, %r37};
	sub.s32 	%r38, %r5, %r35;
	shl.b32 	%r39, %r38, 20;
	add.s32 	%r40, %r39, 1072693248;
	mov.b32 	%r41, 0;
	mov.b64 	%fd63, {%r41, %r40};
	mul.f64 	%fd89, %fd63, %fd62;
$L__BB0_7:
	neg.f64 	%fd64, %fd2;
	mul.f64 	%fd13, %fd2, %fd64;
	fma.rn.f64 	%fd65, %fd13, 0d3FF71547652B82FE, 0d4338000000000000;
	{
	.reg .b32 %temp; 
	mov.b64 	{%r8, %temp}, %fd65;
	}
	mov.f64 	%fd66, 0dC338000000000000;
	add.rn.f64 	%fd67, %fd65, %fd66;
	fma.rn.f64 	%fd68, %fd67, 0dBFE62E42FEFA39EF, %fd13;
	fma.rn.f64 	%fd69, %fd67, 0dBC7ABC9E3B39803F, %fd68;
	fma.rn.f64 	%fd70, %fd69, 0d3E5ADE1569CE2BDF, 0d3E928AF3FCA213EA;
	fma.rn.f64 	%fd71, %fd70, %fd69, 0d3EC71DEE62401315;
	fma.rn.f64 	%fd72, %fd71, %fd69, 0d3EFA01997C89EB71;
	fma.rn.f64 	%fd73, %fd72, %fd69, 0d3F2A01A014761F65;
	fma.rn.f64 	%fd74, %fd73, %fd69, 0d3F56C16C1852B7AF;
	fma.rn.f64 	%fd75, %fd74, %fd69, 0d3F81111111122322;
	fma.rn.f64 	%fd76, %fd75, %fd69, 0d3FA55555555502A1;
	fma.rn.f64 	%fd77, %fd76, %fd69, 0d3FC5555555555511;
	fma.rn.f64 	%fd78, %fd77, %fd69, 0d3FE000000000000B;
	fma.rn.f64 	%fd79, %fd78, %fd69, 0d3FF0000000000000;
	fma.rn.f64 	%fd80, %fd79, %fd69, 0d3FF0000000000000;
	{
	.reg .b32 %temp; 
	mov.b64 	{%r9, %temp}, %fd80;
	}
	{
	.reg .b32 %temp; 
	mov.b64 	{%temp, %r10}, %fd80;
	}
	shl.b32 	%r42, %r8, 20;
	add.s32 	%r43, %r42, %r10;
	mov.b64 	%fd90, {%r9, %r43};
	{
	.reg .b32 %temp; 
	mov.b64 	{%temp, %r44}, %fd13;
	}
	mov.b32 	%f6, %r44;
	abs.f32 	%f3, %f6;
	setp.lt.f32 	%p8, %f3, 0f4086232B;
	@%p8 bra 	$L__BB0_10;
	setp.lt.f64 	%p9, %fd13, 0d0000000000000000;
	add.f64 	%fd81, %fd13, 0d7FF0000000000000;
	selp.f64 	%fd90, 0d0000000000000000, %fd81, %p9;
	setp.geu.f32 	%p10, %f3, 0f40874800;
	@%p10 bra 	$L__BB0_10;
	shr.u32 	%r45, %r8, 31;
	add.s32 	%r46, %r8, %r45;
	shr.s32 	%r47, %r46, 1;
	shl.b32 	%r48, %r47, 20;
	add.s32 	%r49, %r10, %r48;
	mov.b64 	%fd82, {%r9, %r49};
	sub.s32 	%r50, %r8, %r47;
	shl.b32 	%r51, %r50, 20;
	add.s32 	%r52, %r51, 1072693248;
	mov.b32 	%r53, 0;
	mov.b64 	%fd83, {%r53, %r52};
	mul.f64 	%fd90, %fd83, %fd82;
$L__BB0_10:
	div.rn.f64 	%fd84, %fd19, 0d4008000000000000;
	fma.rn.f64 	%fd85, %fd89, 0d4010000000000000, %fd88;
	add.f64 	%fd86, %fd85, %fd90;
	mul.f64 	%fd87, %fd84, %fd86;
	cvta.to.global.u64 	%rd2, %rd1;
	mul.wide.s32 	%rd3, %r1, 8;
	add.s64 	%rd4, %rd2, %rd3;
	st.global.f64 	[%rd4], %fd87;
$L__BB0_11:
	ret;

}


// ===== COMPILED SASS (sm_100) =====

	.target	sm_100

	.elftype	@"ET_EXEC"


//--------------------- .note.nv.tkinfo           --------------------------
	.section	.note.nv.tkinfo,"",@"SHT_NOTE"
	.sectionflags	@"SHF_NOTE_NV_TKINFO"
	.tkinfo
        /*0018*/ 	.word	0x00000002
        /*0030*/ 	.string	""
        /*0030*/ 	.string	"ptxas"
        /*0030*/ 	.string	"Cuda compilation tools, release 13.0, V13.0.88"
        /*0030*/ 	.string	"Build cuda_13.0.r13.0/compiler.36424714_0"
        /*0030*/ 	.string	"-arch sm_100 -m 64 "



//--------------------- .note.nv.cuinfo           --------------------------
	.section	.note.nv.cuinfo,"",@"SHT_NOTE"
	.sectionflags	@"SHF_NOTE_NV_CUINFO"
        /*0018*/ 	.short	0x0002
        /*001a*/ 	.short	0x0064
        /*001c*/ 	.short	0x0082
	.zero		2


//--------------------- .nv.info                  --------------------------
	.section	.nv.info,"",@"SHT_CUDA_INFO"
	.align	4


	//----- nvinfo : EIATTR_REGCOUNT
	.align		4
        /*0000*/ 	.byte	0x04, 0x2f
        /*0002*/ 	.short	(.L_1 - .L_0)
	.align		4
.L_0:
        /*0004*/ 	.word	index@(_Z14simpson_kerneldidPd)
        /*0008*/ 	.word	0x0000001d


	//----- nvinfo : EIATTR_FRAME_SIZE
	.align		4
.L_1:
        /*000c*/ 	.byte	0x04, 0x11
        /*000e*/ 	.short	(.L_3 - .L_2)
	.align		4
.L_2:
        /*0010*/ 	.word	index@($__internal_0_$__cuda_sm20_div_rn_f64_full)
        /*0014*/ 	.word	0x00000000


	//----- nvinfo : EIATTR_FRAME_SIZE
	.align		4
.L_3:
        /*0018*/ 	.byte	0x04, 0x11
        /*001a*/ 	.short	(.L_5 - .L_4)
	.align		4
.L_4:
        /*001c*/ 	.word	index@(_Z14simpson_kerneldidPd)
        /*0020*/ 	.word	0x00000000


	//----- nvinfo : EIATTR_MIN_STACK_SIZE
	.align		4
.L_5:
        /*0024*/ 	.byte	0x04, 0x12
        /*0026*/ 	.short	(.L_7 - .L_6)
	.align		4
.L_6:
        /*0028*/ 	.word	index@(_Z14simpson_kerneldidPd)
        /*002c*/ 	.word	0x00000000
.L_7:


//--------------------- .nv.compat                --------------------------
	.section	.nv.compat,"",@"SHT_CUDA_COMPAT_INFO"
	.align	4
        /*0000*/ 	.byte	0x02, 0x09, 0x00, 0x00, 0x02, 0x02, 0x01, 0x00, 0x02, 0x05, 0x05, 0x00, 0x03, 0x07, 0x01, 0x01
        /*0010*/ 	.byte	0x02, 0x03, 0x00, 0x00, 0x02, 0x06, 0x01, 0x00, 0x04, 0x0b, 0x08, 0x00, 0x01, 0x00, 0x00, 0x00
        /*0020*/ 	.byte	0x00, 0x00, 0x00, 0x00


//--------------------- .nv.info._Z14simpson_kerneldidPd --------------------------
	.section	.nv.info._Z14simpson_kerneldidPd,"",@"SHT_CUDA_INFO"
	.sectionflags	@""
	.align	4


	//----- nvinfo : EIATTR_CUDA_API_VERSION
	.align		4
        /*0000*/ 	.byte	0x04, 0x37
        /*0002*/ 	.short	(.L_9 - .L_8)
.L_8:
        /*0004*/ 	.word	0x00000082


	//----- nvinfo : EIATTR_KPARAM_INFO
	.align		4
.L_9:
        /*0008*/ 	.byte	0x04, 0x17
        /*000a*/ 	.short	(.L_11 - .L_10)
.L_10:
        /*000c*/ 	.word	0x00000000
        /*0010*/ 	.short	0x0003
        /*0012*/ 	.short	0x0018
        /*0014*/ 	.byte	0x00, 0xf5, 0x21, 0x00


	//----- nvinfo : EIATTR_KPARAM_INFO
	.align		4
.L_11:
        /*0018*/ 	.byte	0x04, 0x17
        /*001a*/ 	.short	(.L_13 - .L_12)
.L_12:
        /*001c*/ 	.word	0x00000000
        /*0020*/ 	.short	0x0002
        /*0022*/ 	.short	0x0010
        /*0024*/ 	.byte	0x00, 0xf0, 0x21, 0x00


	//----- nvinfo : EIATTR_KPARAM_INFO
	.align		4
.L_13:
        /*0028*/ 	.byte	0x04, 0x17
        /*002a*/ 	.short	(.L_15 - .L_14)
.L_14:
        /*002c*/ 	.word	0x00000000
        /*0030*/ 	.short	0x0001
        /*0032*/ 	.short	0x0008
        /*0034*/ 	.byte	0x00, 0xf0, 0x11, 0x00


	//----- nvinfo : EIATTR_KPARAM_INFO
	.align		4
.L_15:
        /*0038*/ 	.byte	0x04, 0x17
        /*003a*/ 	.short	(.L_17 - .L_16)
.L_16:
        /*003c*/ 	.word	0x00000000
        /*0040*/ 	.short	0x0000
        /*0042*/ 	.short	0x0000
        /*0044*/ 	.byte	0x00, 0xf0, 0x21, 0x00


	//----- nvinfo : EIATTR_SPARSE_MMA_MASK
	.align		4
.L_17:
        /*0048*/ 	.byte	0x03, 0x50
        /*004a*/ 	.short	0x0000


	//----- nvinfo : EIATTR_MAXREG_COUNT
	.align		4
        /*004c*/ 	.byte	0x03, 0x1b
        /*004e*/ 	.short	0x00ff


	//----- nvinfo : EIATTR_MERCURY_ISA_VERSION
	.align		4
        /*0050*/ 	.byte	0x03, 0x5f
        /*0052*/ 	.short	0x0101


	//----- nvinfo : EIATTR_VRC_CTA_INIT_COUNT
	.align		4
        /*0054*/ 	.byte	0x02, 0x4a
	.zero		1
	.zero		1


	//----- nvinfo : EIATTR_EXIT_INSTR_OFFSETS
	.align		4
        /*0058*/ 	.byte	0x04, 0x1c
        /*005a*/ 	.short	(.L_19 - .L_18)


	//   ....[0]....
.L_18:
        /*005c*/ 	.word	0x00000070


	//   ....[1]....
        /*0060*/ 	.word	0x00000ae0


	//----- nvinfo : EIATTR_CRS_STACK_SIZE
	.align		4
.L_19:
        /*0064*/ 	.byte	0x04, 0x1e
        /*0066*/ 	.short	(.L_21 - .L_20)
.L_20:
        /*0068*/ 	.word	0x00000000


	//----- nvinfo : EIATTR_CBANK_PARAM_SIZE
	.align		4
.L_21:
        /*006c*/ 	.byte	0x03, 0x19
        /*006e*/ 	.short	0x0020


	//----- nvinfo : EIATTR_PARAM_CBANK
	.align		4
        /*0070*/ 	.byte	0x04, 0x0a
        /*0072*/ 	.short	(.L_23 - .L_22)
	.align		4
.L_22:
        /*0074*/ 	.word	index@(.nv.constant0._Z14simpson_kerneldidPd)
        /*0078*/ 	.short	0x0380
        /*007a*/ 	.short	0x0020


	//----- nvinfo : EIATTR_SW_WAR
	.align		4
.L_23:
        /*007c*/ 	.byte	0x04, 0x36
        /*007e*/ 	.short	(.L_25 - .L_24)
.L_24:
        /*0080*/ 	.word	0x00000008
.L_25:


//--------------------- .nv.callgraph             --------------------------
	.section	.nv.callgraph,"",@"SHT_CUDA_CALLGRAPH"
	.align	4
	.sectionentsize	8
	.align		4
        /*0000*/ 	.word	0x00000000
	.align		4
        /*0004*/ 	.word	0xffffffff
	.align		4
        /*0008*/ 	.word	0x00000000
	.align		4
        /*000c*/ 	.word	0xfffffffe
	.align		4
        /*0010*/ 	.word	0x00000000
	.align		4
        /*0014*/ 	.word	0xfffffffd
	.align		4
        /*0018*/ 	.word	0x00000000
	.align		4
        /*001c*/ 	.word	0xfffffffc


//--------------------- .text._Z14simpson_kerneldidPd --------------------------
	.section	.text._Z14simpson_kerneldidPd,"ax",@progbits
	.align	128
        .global         _Z14simpson_kerneldidPd
        .type           _Z14simpson_kerneldidPd,@function
        .size           _Z14simpson_kerneldidPd,(.L_x_11 - _Z14simpson_kerneldidPd)
        .other          _Z14simpson_kerneldidPd,@"STO_CUDA_ENTRY STV_DEFAULT"
_Z14simpson_kerneldidPd:
.text._Z14simpson_kerneldidPd:
[----:B------:R-:W-:Y:S01]  /*0000*/  LDC R1, c[0x0][0x37c] ;  /* 0x0000df00ff017b82 */ /* 0x000fe20000000800 */
[----:B------:R-:W0:Y:S07]  /*0010*/  S2R R3, SR_TID.X ;  /* 0x0000000000037919 */ /* 0x000e2e0000002100 */
[----:B------:R-:W0:Y:S01]  /*0020*/  S2UR UR4, SR_CTAID.X ;  /* 0x00000000000479c3 */ /* 0x000e220000002500 */
[----:B------:R-:W1:Y:S07]  /*0030*/  LDCU UR5, c[0x0][0x388] ;  /* 0x00007100ff0577ac */ /* 0x000e6e0008000800 */
[----:B------:R-:W0:Y:S02]  /*0040*/  LDC R0, c[0x0][0x360] ;  /* 0x0000d800ff007b82 */ /* 0x000e240000000800 */
[----:B0-----:R-:W-:-:S05]  /*0050*/  IMAD R0, R0, UR4, R3 ;  /* 0x0000000400007c24 */ /* 0x001fca000f8e0203 */
[----:B-1----:R-:W-:-:S13]  /*0060*/  ISETP.GE.AND P0, PT, R0, UR5, PT ;  /* 0x0000000500007c0c */ /* 0x002fda000bf06270 */
[----:B------:R-:W-:Y:S05]  /*0070*/  @P0 EXIT ;  /* 0x000000000000094d */ /* 0x000fea0003800000 */
[----:B------:R-:W0:Y:S01]  /*0080*/  LDC.64 R24, c[0x0][0x390] ;  /* 0x0000e400ff187b82 */ /* 0x000e220000000a00 */
[----:B------:R-:W-:Y:S01]  /*0090*/  IMAD.SHL.U32 R8, R0, 0x2, RZ ;  /* 0x0000000200087824 */ /* 0x000fe200078e00ff */
[----:B------:R-:W0:Y:S01]  /*00a0*/  LDCU.64 UR4, c[0x0][0x380] ;  /* 0x00007000ff0477ac */ /* 0x000e220008000a00 */
[----:B------:R-:W-:Y:S01]  /*00b0*/  IMAD.MOV.U32 R16, RZ, RZ, 0x652b82fe ;  /* 0x652b82feff107424 */ /* 0x000fe200078e00ff */
[----:B------:R-:W1:Y:S01]  /*00c0*/  MUFU.RCP64H R23, 3 ;  /* 0x4008000000177908 */ /* 0x000e620000001800 */
[----:B------:R-:W-:Y:S01]  /*00d0*/  IMAD.MOV.U32 R17, RZ, RZ, 0x3ff71547 ;  /* 0x3ff71547ff117424 */ /* 0x000fe200078e00ff */
[----:B------:R-:W-:Y:S01]  /*00e0*/  UMOV UR6, 0xfefa39ef ;  /* 0xfefa39ef00067882 */ /* 0x000fe20000000000 */
[----:B------:R-:W-:Y:S01]  /*00f0*/  UMOV UR7, 0x3fe62e42 ;  /* 0x3fe62e4200077882 */ /* 0x000fe20000000000 */
[----:B------:R-:W-:Y:S01]  /*0100*/  UMOV UR8, 0x3b39803f ;  /* 0x3b39803f00087882 */ /* 0x000fe20000000000 */
[----:B------:R-:W-:Y:S01]  /*0110*/  UMOV UR9, 0x3c7abc9e ;  /* 0x3c7abc9e00097882 */ /* 0x000fe20000000000 */
[----:B------:R-:W-:Y:S01]  /*0120*/  IMAD.MOV.U32 R14, RZ, RZ, -0x35dec16 ;  /* 0xfca213eaff0e7424 */ /* 0x000fe200078e00ff */
[----:B------:R-:W-:Y:S01]  /*0130*/  UMOV UR10, 0x69ce2bdf ;  /* 0x69ce2bdf000a7882 */ /* 0x000fe20000000000 */
[----:B------:R-:W0:Y:S01]  /*0140*/  I2F.F64 R2, R8 ;  /* 0x0000000800027312 */ /* 0x000e220000201c00 */
[----:B------:R-:W-:Y:S01]  /*0150*/  IMAD.MOV.U32 R15, RZ, RZ, 0x3e928af3 ;  /* 0x3e928af3ff0f7424 */ /* 0x000fe200078e00ff */
[----:B------:R-:W-:Y:S01]  /*0160*/  UMOV UR11, 0x3e5ade15 ;  /* 0x3e5ade15000b7882 */ /* 0x000fe20000000000 */
[----:B------:R-:W-:Y:S01]  /*0170*/  UMOV UR12, 0x62401315 ;  /* 0x62401315000c7882 */ /* 0x000fe20000000000 */
[----:B------:R-:W-:Y:S01]  /*0180*/  UMOV UR13, 0x3ec71dee ;  /* 0x3ec71dee000d7882 */ /* 0x000fe20000000000 */
[----:B------:R-:W-:Y:S01]  /*0190*/  IMAD.MOV.U32 R10, RZ, RZ, 0x0 ;  /* 0x00000000ff0a7424 */ /* 0x000fe200078e00ff */
[----:B------:R-:W-:Y:S01]  /*01a0*/  UMOV UR14, 0x7c89eb71 ;  /* 0x7c89eb71000e7882 */ /* 0x000fe20000000000 */
[----:B------:R-:W-:Y:S01]  /*01b0*/  IMAD.MOV.U32 R11, RZ, RZ, 0x40080000 ;  /* 0x40080000ff0b7424 */ /* 0x000fe200078e00ff */
[----:B------:R-:W-:Y:S01]  /*01c0*/  UMOV UR15, 0x3efa0199 ;  /* 0x3efa0199000f7882 */ /* 0x000fe20000000000 */
[----:B------:R-:W-:Y:S01]  /*01d0*/  IMAD.MOV.U32 R22, RZ, RZ, 0x1 ;  /* 0x00000001ff167424 */ /* 0x000fe200078e00ff */
[----:B------:R-:W-:Y:S01]  /*01e0*/  UMOV UR16, 0x14761f65 ;  /* 0x14761f6500107882 */ /* 0x000fe20000000000 */
[----:B------:R-:W-:Y:S01]  /*01f0*/  UMOV UR17, 0x3f2a01a0 ;  /* 0x3f2a01a000117882 */ /* 0x000fe20000000000 */
[----:B------:R-:W-:Y:S01]  /*0200*/  UMOV UR18, 0x1852b7af ;  /* 0x1852b7af00127882 */ /* 0x000fe20000000000 */
[----:B------:R-:W-:Y:S01]  /*0210*/  UMOV UR19, 0x3f56c16c ;  /* 0x3f56c16c00137882 */ /* 0x000fe20000000000 */
[----:B------:R-:W-:Y:S01]  /*0220*/  UMOV UR20, 0x11122322 ;  /* 0x1112232200147882 */ /* 0x000fe20000000000 */
[----:B0-----:R-:W-:Y:S01]  /*0230*/  DFMA R2, R2, R24, UR4 ;  /* 0x0000000402027e2b */ /* 0x001fe20008000018 */
[----:B------:R-:W-:Y:S01]  /*0240*/  UMOV UR21, 0x3f811111 ;  /* 0x3f81111100157882 */ /* 0x000fe20000000000 */
[----:B-1----:R-:W-:Y:S01]  /*0250*/  DFMA R12, R22, -R10, 1 ;  /* 0x3ff00000160c742b */ /* 0x002fe2000000080a */
[----:B------:R-:W-:Y:S01]  /*0260*/  VIADD R26, R8, 0x2 ;  /* 0x00000002081a7836 */ /* 0x000fe20000000000 */
[----:B------:R-:W-:Y:S01]  /*0270*/  UMOV UR22, 0x555502a1 ;  /* 0x555502a100167882 */ /* 0x000fe20000000000 */
[----:B------:R-:W-:Y:S01]  /*0280*/  UMOV UR23, 0x3fa55555 ;  /* 0x3fa5555500177882 */ /* 0x000fe20000000000 */
[----:B------:R-:W-:Y:S01]  /*0290*/  UMOV UR24, 0x55555511 ;  /* 0x5555551100187882 */ /* 0x000fe20000000000 */
[----:B------:R-:W-:Y:S01]  /*02a0*/  UMOV UR25, 0x3fc55555 ;  /* 0x3fc5555500197882 */ /* 0x000fe20000000000 */
[----:B------:R-:W-:Y:S01]  /*02b0*/  DMUL R4, R2, -R2 ;  /* 0x8000000202047228 */ /* 0x000fe20000000000 */
[----:B------:R-:W-:Y:S01]  /*02c0*/  UMOV UR26, 0xb ;  /* 0x0000000b001a7882 */ /* 0x000fe20000000000 */
[----:B------:R-:W-:Y:S01]  /*02d0*/  DFMA R20, R12, R12, R12 ;  /* 0x0000000c0c14722b */ /* 0x000fe2000000000c */
[----:B------:R-:W-:Y:S01]  /*02e0*/  UMOV UR27, 0x3fe00000 ;  /* 0x3fe00000001b7882 */ /* 0x000fe20000000000 */
[----:B------:R-:W-:Y:S04]  /*02f0*/  BSSY.RECONVERGENT B0, `(.L_x_0) ;  /* 0x0000053000007945 */ /* 0x000fe80003800200 */
[----:B------:R-:W-:-:S02]  /*0300*/  DFMA R6, R4, R16, 6.75539944105574400000e+15 ;  /* 0x433800000406742b */ /* 0x000fc40000000010 */
[----:B------:R-:W-:Y:S01]  /*0310*/  DFMA R22, R22, R20, R22 ;  /* 0x000000141616722b */ /* 0x000fe20000000016 */
[----:B------:R-:W-:-:S05]  /*0320*/  FSETP.GEU.AND P4, PT, |R5|, 4.1917929649353027344, PT ;  /* 0x4086232b0500780b */ /* 0x000fca0003f8e200 */
[----:B------:R-:W-:Y:S02]  /*0330*/  DADD R18, R6, -6.75539944105574400000e+15 ;  /* 0xc338000006127429 */ /* 0x000fe40000000000 */
[----:B------:R-:W-:-:S06]  /*0340*/  DFMA R10, R22, -R10, 1 ;  /* 0x3ff00000160a742b */ /* 0x000fcc000000080a */
[----:B------:R-:W-:Y:S02]  /*0350*/  DFMA R2, R18, -UR6, R4 ;  /* 0x8000000612027c2b */ /* 0x000fe40008000004 */
[----:B------:R-:W-:-:S06]  /*0360*/  DFMA R22, R22, R10, R22 ;  /* 0x0000000a1616722b */ /* 0x000fcc0000000016 */
[----:B------:R-:W-:-:S08]  /*0370*/  DFMA R18, R18, -UR8, R2 ;  /* 0x8000000812127c2b */ /* 0x000fd00008000002 */
[----:B------:R-:W-:-:S08]  /*0380*/  DFMA R2, R18, UR10, R14 ;  /* 0x0000000a12027c2b */ /* 0x000fd0000800000e */
[----:B------:R-:W-:-:S08]  /*0390*/  DFMA R2, R18, R2, UR12 ;  /* 0x0000000c12027e2b */ /* 0x000fd00008000002 */
[----:B------:R-:W-:-:S08]  /*03a0*/  DFMA R2, R18, R2, UR14 ;  /* 0x0000000e12027e2b */ /* 0x000fd00008000002 */
[----:B------:R-:W-:Y:S01]  /*03b0*/  DFMA R12, R18, R2, UR16 ;  /* 0x00000010120c7e2b */ /* 0x000fe20008000002 */
[----:B------:R-:W-:-:S07]  /*03c0*/  VIADD R2, R8, 0x1 ;  /* 0x0000000108027836 */ /* 0x000fce0000000000 */
[C---:B------:R-:W-:Y:S01]  /*03d0*/  DFMA R12, R18.reuse, R12, UR18 ;  /* 0x00000012120c7e2b */ /* 0x040fe2000800000c */
[----:B------:R-:W0:Y:S07]  /*03e0*/  I2F.F64 R2, R2 ;  /* 0x0000000200027312 */ /* 0x000e2e0000201c00 */
[----:B------:R-:W-:Y:S02]  /*03f0*/  DFMA R8, R18, R12, UR20 ;  /* 0x0000001412087e2b */ /* 0x000fe4000800000c */
[----:B------:R1:W2:Y:S01]  /*0400*/  I2F.F64 R12, R26 ;  /* 0x0000001a000c7312 */ /* 0x0002a20000201c00 */
[----:B0-----:R-:W-:-:S05]  /*0410*/  DFMA R10, R2, R24, UR4 ;  /* 0x00000004020a7e2b */ /* 0x001fca0008000018 */
[----:B------:R-:W-:Y:S01]  /*0420*/  DFMA R20, R18, R8, UR22 ;  /* 0x0000001612147e2b */ /* 0x000fe20008000008 */
[----:B-1----:R-:W0:Y:S01]  /*0430*/  LDC R26, c[0x0][0x394] ;  /* 0x0000e500ff1a7b82 */ /* 0x002e220000000800 */
[----:B------:R-:W-:Y:S02]  /*0440*/  DMUL R2, R22, R24 ;  /* 0x0000001816027228 */ /* 0x000fe40000000000 */
[----:B------:R-:W-:-:S04]  /*0450*/  DMUL R8, R10, -R10 ;  /* 0x8000000a0a087228 */ /* 0x000fc80000000000 */
[----:B------:R-:W-:Y:S02]  /*0460*/  DFMA R20, R18, R20, UR24 ;  /* 0x0000001812147e2b */ /* 0x000fe40008000014 */
[----:B--2---:R-:W-:Y:S01]  /*0470*/  DFMA R12, R12, R24, UR4 ;  /* 0x000000040c0c7e2b */ /* 0x004fe20008000018 */
[----:B------:R-:W1:Y:S01]  /*0480*/  LDCU.64 UR4, c[0x0][0x358] ;  /* 0x00006b00ff0477ac */ /* 0x000e620008000a00 */
[----:B------:R-:W-:Y:S02]  /*0490*/  DFMA R24, R2, -3, R24 ;  /* 0xc00800000218782b */ /* 0x000fe40000000018 */
[----:B------:R-:W-:Y:S02]  /*04a0*/  DFMA R10, R8, R16, 6.75539944105574400000e+15 ;  /* 0x43380000080a742b */ /* 0x000fe40000000010 */
[----:B------:R-:W-:Y:S01]  /*04b0*/  DFMA R20, R18, R20, UR26 ;  /* 0x0000001a12147e2b */ /* 0x000fe20008000014 */
[----:B------:R-:W-:Y:S01]  /*04c0*/  FSETP.GEU.AND P2, PT, |R9|, 4.1917929649353027344, PT ;  /* 0x4086232b0900780b */ /* 0x000fe20003f4e200 */
[----:B------:R-:W-:-:S02]  /*04d0*/  DMUL R12, R12, -R12 ;  /* 0x8000000c0c0c7228 */ /* 0x000fc40000000000 */
[----:B------:R-:W-:Y:S02]  /*04e0*/  DFMA R2, R22, R24, R2 ;  /* 0x000000181602722b */ /* 0x000fe40000000002 */
[----:B------:R-:W-:Y:S02]  /*04f0*/  DADD R22, R10, -6.75539944105574400000e+15 ;  /* 0xc33800000a167429 */ /* 0x000fe40000000000 */
[----:B------:R-:W-:Y:S01]  /*0500*/  DFMA R20, R18, R20, 1 ;  /* 0x3ff000001214742b */ /* 0x000fe20000000014 */
[----:B0-----:R-:W-:Y:S01]  /*0510*/  FSETP.GEU.AND P1, PT, |R26|, 6.5827683646048100446e-37, PT ;  /* 0x036000001a00780b */ /* 0x001fe20003f2e200 */
[----:B------:R-:W-:Y:S02]  /*0520*/  DFMA R16, R12, R16, 6.75539944105574400000e+15 ;  /* 0x433800000c10742b */ /* 0x000fe40000000010 */
[----:B------:R-:W-:Y:S02]  /*0530*/  FSETP.GEU.AND P3, PT, |R13|, 4.1917929649353027344, PT ;  /* 0x4086232b0d00780b */ /* 0x000fe40003f6e200 */
[----:B------:R-:W-:-:S02]  /*0540*/  DFMA R24, R22, -UR6, R8 ;  /* 0x8000000616187c2b */ /* 0x000fc40008000008 */
[----:B------:R-:W-:Y:S02]  /*0550*/  DFMA R18, R18, R20, 1 ;  /* 0x3ff000001212742b */ /* 0x000fe40000000014 */
[----:B------:R-:W-:-:S04]  /*0560*/  DADD R20, R16, -6.75539944105574400000e+15 ;  /* 0xc338000010147429 */ /* 0x000fc80000000000 */
[----:B------:R-:W-:-:S04]  /*0570*/  DFMA R22, R22, -UR8, R24 ;  /* 0x8000000816167c2b */ /* 0x000fc80008000018 */
[----:B------:R-:W-:-:S08]  /*0580*/  DFMA R24, R20, -UR6, R12 ;  /* 0x8000000614187c2b */ /* 0x000fd0000800000c */
[----:B------:R-:W-:Y:S02]  /*0590*/  DFMA R20, R20, -UR8, R24 ;  /* 0x8000000814147c2b */ /* 0x000fe40008000018 */
[----:B------:R-:W-:-:S06]  /*05a0*/  DFMA R24, R22, UR10, R14 ;  /* 0x0000000a16187c2b */ /* 0x000fcc000800000e */
[----:B------:R-:W-:Y:S02]  /*05b0*/  DFMA R14, R20, UR10, R14 ;  /* 0x0000000a140e7c2b */ /* 0x000fe4000800000e */
[----:B------:R-:W-:-:S06]  /*05c0*/  DFMA R24, R22, R24, UR12 ;  /* 0x0000000c16187e2b */ /* 0x000fcc0008000018 */
[----:B------:R-:W-:Y:S02]  /*05d0*/  DFMA R14, R20, R14, UR12 ;  /* 0x0000000c140e7e2b */ /* 0x000fe4000800000e */
        /* <DEDUP_REMOVED lines=14> */
[----:B------:R-:W-:-:S06]  /*06c0*/  DFMA R24, R22, R24, 1 ;  /* 0x3ff000001618742b */ /* 0x000fcc0000000018 */
[----:B------:R-:W-:Y:S02]  /*06d0*/  DFMA R14, R20, R14, 1 ;  /* 0x3ff00000140e742b */ /* 0x000fe4000000000e */
[----:B------:R-:W-:Y:S01]  /*06e0*/  DFMA R24, R22, R24, 1 ;  /* 0x3ff000001618742b */ /* 0x000fe20000000018 */
[----:B------:R-:W-:-:S05]  /*06f0*/  FFMA R22, RZ, 2.125, R3 ;  /* 0x40080000ff167823 */ /* 0x000fca0000000003 */
[----:B------:R-:W-:Y:S01]  /*0700*/  DFMA R20, R20, R14, 1 ;  /* 0x3ff000001414742b */ /* 0x000fe2000000000e */
[----:B------:R-:W-:Y:S01]  /*0710*/  FSETP.GT.AND P0, PT, |R22|, 1.469367938527859385e-39, PT ;  /* 0x001000001600780b */ /* 0x000fe20003f04200 */
[----:B------:R-:W-:Y:S02]  /*0720*/  IMAD R15, R6, 0x100000, R19 ;  /* 0x00100000060f7824 */ /* 0x000fe400078e0213 */
[----:B------:R-:W-:Y:S02]  /*0730*/  IMAD R23, R10, 0x100000, R25 ;  /* 0x001000000a177824 */ /* 0x000fe400078e0219 */
[----:B------:R-:W-:Y:S01]  /*0740*/  IMAD.MOV.U32 R14, RZ, RZ, R18 ;  /* 0x000000ffff0e7224 */ /* 0x000fe200078e0012 */
[----:B-1----:R-:W-:Y:S07]  /*0750*/  @!P4 BRA `(.L_x_1) ;  /* 0x000000000030c947 */ /* 0x002fee0003800000 */
[----:B------:R-:W-:Y:S01]  /*0760*/  FSETP.GEU.AND P5, PT, |R5|, 4.2275390625, PT ;  /* 0x408748000500780b */ /* 0x000fe20003fae200 */
[C---:B------:R-:W-:Y:S02]  /*0770*/  DADD R14, R4.reuse, +INF ;  /* 0x7ff00000040e7429 */ /* 0x040fe40000000000 */
[----:B------:R-:W-:-:S08]  /*0780*/  DSETP.GEU.AND P4, PT, R4, RZ, PT ;  /* 0x000000ff0400722a */ /* 0x000fd00003f8e000 */
[----:B------:R-:W-:Y:S02]  /*0790*/  FSEL R14, R14, RZ, P4 ;  /* 0x000000ff0e0e7208 */ /* 0x000fe40002000000 */
[----:B------:R-:W-:Y:S02]  /*07a0*/  @!P5 LEA.HI R7, R6, R6, RZ, 0x1 ;  /* 0x000000060607d211 */ /* 0x000fe400078f08ff */
[----:B------:R-:W-:Y:S02]  /*07b0*/  FSEL R15, R15, RZ, P4 ;  /* 0x000000ff0f0f7208 */ /* 0x000fe40002000000 */
[----:B------:R-:W-:-:S05]  /*07c0*/  @!P5 SHF.R.S32.HI R7, RZ, 0x1, R7 ;  /* 0x00000001ff07d819 */ /* 0x000fca0000011407 */
[----:B------:R-:W-:Y:S02]  /*07d0*/  @!P5 IMAD.IADD R4, R6, 0x1, -R7 ;  /* 0x000000010604d824 */ /* 0x000fe400078e0a07 */
[----:B------:R-:W-:-:S03]  /*07e0*/  @!P5 IMAD R19, R7, 0x100000, R19 ;  /* 0x001000000713d824 */ /* 0x000fc600078e0213 */
[----:B------:R-:W-:Y:S01]  /*07f0*/  @!P5 LEA R5, R4, 0x3ff00000, 0x14 ;  /* 0x3ff000000405d811 */ /* 0x000fe200078ea0ff */
[----:B------:R-:W-:-:S06]  /*0800*/  @!P5 IMAD.MOV.U32 R4, RZ, RZ, RZ ;  /* 0x000000ffff04d224 */ /* 0x000fcc00078e00ff */
[----:B------:R-:W-:-:S11]  /*0810*/  @!P5 DMUL R14, R18, R4 ;  /* 0x00000004120ed228 */ /* 0x000fd60000000000 */
.L_x_1:
[----:B------:R-:W-:Y:S05]  /*0820*/  BSYNC.RECONVERGENT B0 ;  /* 0x0000000000007941 */ /* 0x000fea0003800200 */
.L_x_0:
[----:B------:R-:W-:Y:S01]  /*0830*/  BSSY.RECONVERGENT B0, `(.L_x_2) ;  /* 0x0000011000007945 */ /* 0x000fe20003800200 */
[----:B------:R-:W-:Y:S02]  /*0840*/  IMAD R7, R16, 0x100000, R21 ;  /* 0x0010000010077824 */ /* 0x000fe400078e0215 */
[----:B------:R-:W-:Y:S02]  /*0850*/  IMAD.MOV.U32 R4, RZ, RZ, R24 ;  /* 0x000000ffff047224 */ /* 0x000fe400078e0018 */
[----:B------:R-:W-:Y:S01]  /*0860*/  IMAD.MOV.U32 R5, RZ, RZ, R23 ;  /* 0x000000ffff057224 */ /* 0x000fe200078e0017 */
[----:B------:R-:W-:Y:S06]  /*0870*/  @!P2 BRA `(.L_x_3) ;  /* 0x000000000030a947 */ /* 0x000fec0003800000 */
[----:B------:R-:W-:Y:S01]  /*0880*/  FSETP.GEU.AND P4, PT, |R9|, 4.2275390625, PT ;  /* 0x408748000900780b */ /* 0x000fe20003f8e200 */
[C---:B------:R-:W-:Y:S02]  /*0890*/  DADD R18, R8.reuse, +INF ;  /* 0x7ff0000008127429 */ /* 0x040fe40000000000 */
[----:B------:R-:W-:-:S08]  /*08a0*/  DSETP.GEU.AND P2, PT, R8, RZ, PT ;  /* 0x000000ff0800722a */ /* 0x000fd00003f4e000 */
[----:B------:R-:W-:Y:S02]  /*08b0*/  FSEL R5, R19, RZ, P2 ;  /* 0x000000ff13057208 */ /* 0x000fe40001000000 */
[----:B------:R-:W-:-:S04]  /*08c0*/  @!P4 LEA.HI R4, R10, R10, RZ, 0x1 ;  /* 0x0000000a0a04c211 */ /* 0x000fc800078f08ff */
[----:B------:R-:W-:Y:S02]  /*08d0*/  @!P4 SHF.R.S32.HI R9, RZ, 0x1, R4 ;  /* 0x00000001ff09c819 */ /* 0x000fe40000011404 */
[----:B------:R-:W-:-:S03]  /*08e0*/  FSEL R4, R18, RZ, P2 ;  /* 0x000000ff12047208 */ /* 0x000fc60001000000 */
[----:B------:R-:W-:Y:S02]  /*08f0*/  @!P4 IMAD.IADD R8, R10, 0x1, -R9 ;  /* 0x000000010a08c824 */ /* 0x000fe400078e0a09 */
[----:B------:R-:W-:-:S03]  /*0900*/  @!P4 IMAD R25, R9, 0x100000, R25 ;  /* 0x001000000919c824 */ /* 0x000fc600078e0219 */
[----:B------:R-:W-:Y:S01]  /*0910*/  @!P4 LEA R9, R8, 0x3ff00000, 0x14 ;  /* 0x3ff000000809c811 */ /* 0x000fe200078ea0ff */
[----:B------:R-:W-:-:S06]  /*0920*/  @!P4 IMAD.MOV.U32 R8, RZ, RZ, RZ ;  /* 0x000000ffff08c224 */ /* 0x000fcc00078e00ff */
[----:B------:R-:W-:-:S11]  /*0930*/  @!P4 DMUL R4, R24, R8 ;  /* 0x000000081804c228 */ /* 0x000fd60000000000 */
.L_x_3:
[----:B------:R-:W-:Y:S05]  /*0940*/  BSYNC.RECONVERGENT B0 ;  /* 0x0000000000007941 */ /* 0x000fea0003800200 */
.L_x_2:
[----:B------:R-:W-:Y:S01]  /*0950*/  BSSY.RECONVERGENT B0, `(.L_x_4) ;  /* 0x000000f000007945 */ /* 0x000fe20003800200 */
[----:B------:R-:W-:-:S03]  /*0960*/  IMAD.MOV.U32 R6, RZ, RZ, R20 ;  /* 0x000000ffff067224 */ /* 0x000fc600078e0014 */
[----:B------:R-:W-:Y:S05]  /*0970*/  @!P3 BRA `(.L_x_5) ;  /* 0x000000000030b947 */ /* 0x000fea0003800000 */
        /* <DEDUP_REMOVED lines=12> */
.L_x_5:
[----:B------:R-:W-:Y:S05]  /*0a40*/  BSYNC.RECONVERGENT B0 ;  /* 0x0000000000007941 */ /* 0x000fea0003800200 */
.L_x_4:
[----:B------:R-:W-:Y:S05]  /*0a50*/  @P0 BRA P1, `(.L_x_6) ;  /* 0x0000000000080947 */ /* 0x000fea0000800000 */
[----:B------:R-:W-:-:S07]  /*0a60*/  MOV R12, 0xa80 ;  /* 0x00000a80000c7802 */ /* 0x000fce0000000f00 */
[----:B------:R-:W-:Y:S05]  /*0a70*/  CALL.REL.NOINC `($__internal_0_$__cuda_sm20_div_rn_f64_full) ;  /* 0x00000000001c7944 */ /* 0x000fea0003c00000 */
.L_x_6:
[----:B------:R-:W0:Y:S01]  /*0a80*/  LDC.64 R8, c[0x0][0x398] ;  /* 0x0000e600ff087b82 */ /* 0x000e220000000a00 */
[----:B------:R-:W-:-:S08]  /*0a90*/  DFMA R4, R4, 4, R14 ;  /* 0x401000000404782b */ /* 0x000fd0000000000e */
[----:B------:R-:W-:-:S08]  /*0aa0*/  DADD R4, R4, R6 ;  /* 0x0000000004047229 */ /* 0x000fd00000000006 */
[----:B------:R-:W-:Y:S01]  /*0ab0*/  DMUL R4, R4, R2 ;  /* 0x0000000204047228 */ /* 0x000fe20000000000 */
[----:B0-----:R-:W-:-:S06]  /*0ac0*/  IMAD.WIDE R2, R0, 0x8, R8 ;  /* 0x0000000800027825 */ /* 0x001fcc00078e0208 */
[----:B------:R-:W-:Y:S01]  /*0ad0*/  STG.E.64 desc[UR4][R2.64], R4 ;  /* 0x0000000402007986 */ /* 0x000fe2000c101b04 */
[----:B------:R-:W-:Y:S05]  /*0ae0*/  EXIT ;  /* 0x000000000000794d */ /* 0x000fea0003800000 */
        .weak           $__internal_0_$__cuda_sm20_div_rn_f64_full
        .type           $__internal_0_$__cuda_sm20_div_rn_f64_full,@function
        .size           $__internal_0_$__cuda_sm20_div_rn_f64_full,(.L_x_11 - $__internal_0_$__cuda_sm20_div_rn_f64_full)
$__internal_0_$__cuda_sm20_div_rn_f64_full:
[----:B------:R-:W0:Y:S01]  /*0af0*/  LDC.64 R8, c[0x0][0x390] ;  /* 0x0000e400ff087b82 */ /* 0x000e220000000a00 */
[----:B------:R-:W-:Y:S01]  /*0b00*/  IMAD.MOV.U32 R11, RZ, RZ, 0x3ff80000 ;  /* 0x3ff80000ff0b7424 */ /* 0x000fe200078e00ff */
[----:B------:R-:W-:Y:S01]  /*0b10*/  MOV R10, 0x0 ;  /* 0x00000000000a7802 */ /* 0x000fe20000000f00 */
[----:B------:R-:W-:Y:S02]  /*0b20*/  IMAD.MOV.U32 R16, RZ, RZ, 0x1 ;  /* 0x00000001ff107424 */ /* 0x000fe400078e00ff */
[----:B------:R-:W1:Y:S01]  /*0b30*/  MUFU.RCP64H R17, R11 ;  /* 0x0000000b00117308 */ /* 0x000e620000001800 */
[----:B------:R-:W-:Y:S02]  /*0b40*/  IMAD.MOV.U32 R22, RZ, RZ, 0x1ca00000 ;  /* 0x1ca00000ff167424 */ /* 0x000fe400078e00ff */
[----:B------:R-:W-:Y:S01]  /*0b50*/  IMAD.MOV.U32 R24, RZ, RZ, 0x40000000 ;  /* 0x40000000ff187424 */ /* 0x000fe200078e00ff */
[----:B-1----:R-:W-:Y:S01]  /*0b60*/  DFMA R2, R16, -R10, 1 ;  /* 0x3ff000001002742b */ /* 0x002fe2000000080a */
[----:B0-----:R-:W-:-:S02]  /*0b70*/  FSETP.GEU.AND P1, PT, |R9|, 1.469367938527859385e-39, PT ;  /* 0x001000000900780b */ /* 0x001fc40003f2e200 */
[----:B------:R-:W-:-:S04]  /*0b80*/  LOP3.LUT R13, R9, 0x7ff00000, RZ, 0xc0, !PT ;  /* 0x7ff00000090d7812 */ /* 0x000fc800078ec0ff */
[----:B------:R-:W-:Y:S01]  /*0b90*/  ISETP.GE.U32.AND P0, PT, R13, 0x40000000, PT ;  /* 0x400000000d00780c */ /* 0x000fe20003f06070 */
[----:B------:R-:W-:Y:S01]  /*0ba0*/  DFMA R2, R2, R2, R2 ;  /* 0x000000020202722b */ /* 0x000fe20000000002 */
[----:B------:R-:W-:Y:S02]  /*0bb0*/  IMAD.MOV.U32 R23, RZ, RZ, R13 ;  /* 0x000000ffff177224 */ /* 0x000fe400078e000d */
[----:B------:R-:W-:-:S04]  /*0bc0*/  SEL R22, R22, 0x63400000, !P0 ;  /* 0x6340000016167807 */ /* 0x000fc80004000000 */
[C-C-:B------:R-:W-:Y:S01]  /*0bd0*/  @!P1 LOP3.LUT R18, R22.reuse, 0x80000000, R9.reuse, 0xf8, !PT ;  /* 0x8000000016129812 */ /* 0x140fe200078ef809 */
[----:B------:R-:W-:Y:S01]  /*0be0*/  DFMA R16, R16, R2, R16 ;  /* 0x000000021010722b */ /* 0x000fe20000000010 */
[----:B------:R-:W-:Y:S01]  /*0bf0*/  LOP3.LUT R3, R22, 0x800fffff, R9, 0xf8, !PT ;  /* 0x800fffff16037812 */ /* 0x000fe200078ef809 */
[----:B------:R-:W-:Y:S01]  /*0c00*/  IMAD.MOV.U32 R2, RZ, RZ, R8 ;  /* 0x000000ffff027224 */ /* 0x000fe200078e0008 */
[----:B------:R-:W-:Y:S01]  /*0c10*/  @!P1 LOP3.LUT R19, R18, 0x100000, RZ, 0xfc, !PT ;  /* 0x0010000012139812 */ /* 0x000fe200078efcff */
[----:B------:R-:W-:-:S04]  /*0c20*/  @!P1 IMAD.MOV.U32 R18, RZ, RZ, RZ ;  /* 0x000000ffff129224 */ /* 0x000fc800078e00ff */
[----:B------:R-:W-:Y:S02]  /*0c30*/  DFMA R20, R16, -R10, 1 ;  /* 0x3ff000001014742b */ /* 0x000fe4000000080a */
[----:B------:R-:W-:-:S06]  /*0c40*/  @!P1 DFMA R2, R2, 2, -R18 ;  /* 0x400000000202982b */ /* 0x000fcc0000000812 */
[----:B------:R-:W-:-:S04]  /*0c50*/  DFMA R16, R16, R20, R16 ;  /* 0x000000141010722b */ /* 0x000fc80000000010 */
[----:B------:R-:W-:-:S04]  /*0c60*/  @!P1 LOP3.LUT R23, R3, 0x7ff00000, RZ, 0xc0, !PT ;  /* 0x7ff0000003179812 */ /* 0x000fc800078ec0ff */
[----:B------:R-:W-:Y:S01]  /*0c70*/  DMUL R18, R16, R2 ;  /* 0x0000000210127228 */ /* 0x000fe20000000000 */
[----:B------:R-:W-:-:S05]  /*0c80*/  VIADD R25, R23, 0xffffffff ;  /* 0xffffffff17197836 */ /* 0x000fca0000000000 */
[----:B------:R-:W-:Y:S01]  /*0c90*/  ISETP.GT.U32.AND P0, PT, R25, 0x7feffffe, PT ;  /* 0x7feffffe1900780c */ /* 0x000fe20003f04070 */
[----:B------:R-:W-:Y:S01]  /*0ca0*/  VIADD R25, R24, 0xffffffff ;  /* 0xffffffff18197836 */ /* 0x000fe20000000000 */
[----:B------:R-:W-:-:S04]  /*0cb0*/  DFMA R20, R18, -R10, R2 ;  /* 0x8000000a1214722b */ /* 0x000fc80000000002 */
[----:B------:R-:W-:-:S04]  /*0cc0*/  ISETP.GT.U32.OR P0, PT, R25, 0x7feffffe, P0 ;  /* 0x7feffffe1900780c */ /* 0x000fc80000704470 */
[----:B------:R-:W-:-:S09]  /*0cd0*/  DFMA R16, R16, R20, R18 ;  /* 0x000000141010722b */ /* 0x000fd20000000012 */
[----:B------:R-:W-:Y:S05]  /*0ce0*/  @P0 BRA `(.L_x_7) ;  /* 0x0000000000680947 */ /* 0x000fea0003800000 */
[----:B------:R-:W-:-:S05]  /*0cf0*/  IMAD.MOV.U32 R8, RZ, RZ, 0x40000000 ;  /* 0x40000000ff087424 */ /* 0x000fca00078e00ff */
[----:B------:R-:W-:Y:S01]  /*0d00*/  VIADDMNMX R13, R13, -R8, 0xb9600000, !PT ;  /* 0xb96000000d0d7446 */ /* 0x000fe20007800908 */
[----:B------:R-:W-:-:S03]  /*0d10*/  IMAD.MOV.U32 R8, RZ, RZ, RZ ;  /* 0x000000ffff087224 */ /* 0x000fc600078e00ff */
[----:B------:R-:W-:-:S05]  /*0d20*/  VIMNMX R13, PT, PT, R13, 0x46a00000, PT ;  /* 0x46a000000d0d7848 */ /* 0x000fca0003fe0100 */
[----:B------:R-:W-:-:S04]  /*0d30*/  IMAD.IADD R22, R13, 0x1, -R22 ;  /* 0x000000010d167824 */ /* 0x000fc800078e0a16 */
[----:B------:R-:W-:-:S06]  /*0d40*/  VIADD R9, R22, 0x7fe00000 ;  /* 0x7fe0000016097836 */ /* 0x000fcc0000000000 */
[----:B------:R-:W-:-:S10]  /*0d50*/  DMUL R18, R16, R8 ;  /* 0x0000000810127228 */ /* 0x000fd40000000000 */
[----:B------:R-:W-:-:S13]  /*0d60*/  FSETP.GTU.AND P0, PT, |R19|, 1.469367938527859385e-39, PT ;  /* 0x001000001300780b */ /* 0x000fda0003f0c200 */
[----:B------:R-:W-:Y:S05]  /*0d70*/  @P0 BRA `(.L_x_8) ;  /* 0x00000000008c0947 */ /* 0x000fea0003800000 */
[----:B------:R-:W-:Y:S01]  /*0d80*/  DFMA R2, R16, -R10, R2 ;  /* 0x8000000a1002722b */ /* 0x000fe20000000002 */
[----:B------:R-:W-:-:S09]  /*0d90*/  MOV R8, RZ ;  /* 0x000000ff00087202 */ /* 0x000fd20000000f00 */
[C---:B------:R-:W-:Y:S02]  /*0da0*/  FSETP.NEU.AND P0, PT, R3.reuse, RZ, PT ;  /* 0x000000ff0300720b */ /* 0x040fe40003f0d000 */
[----:B------:R-:W-:-:S04]  /*0db0*/  LOP3.LUT R2, R3, 0x40080000, RZ, 0x3c, !PT ;  /* 0x4008000003027812 */ /* 0x000fc800078e3cff */
[----:B------:R-:W-:-:S04]  /*0dc0*/  LOP3.LUT R11, R2, 0x80000000, RZ, 0xc0, !PT ;  /* 0x80000000020b7812 */ /* 0x000fc800078ec0ff */
[----:B------:R-:W-:-:S03]  /*0dd0*/  LOP3.LUT R9, R11, R9, RZ, 0xfc, !PT ;  /* 0x000000090b097212 */ /* 0x000fc600078efcff */
[----:B------:R-:W-:Y:S05]  /*0de0*/  @!P0 BRA `(.L_x_8) ;  /* 0x0000000000708947 */ /* 0x000fea0003800000 */
[----:B------:R-:W-:Y:S01]  /*0df0*/  IMAD.MOV R3, RZ, RZ, -R22 ;  /* 0x000000ffff037224 */ /* 0x000fe200078e0a16 */
[----:B------:R-:W-:Y:S01]  /*0e00*/  DMUL.RP R8, R16, R8 ;  /* 0x0000000810087228 */ /* 0x000fe20000008000 */
[----:B------:R-:W-:-:S06]  /*0e10*/  IMAD.MOV.U32 R2, RZ, RZ, RZ ;  /* 0x000000ffff027224 */ /* 0x000fcc00078e00ff */
[----:B------:R-:W-:-:S03]  /*0e20*/  DFMA R2, R18, -R2, R16 ;  /* 0x800000021202722b */ /* 0x000fc60000000010 */
[----:B------:R-:W-:-:S03]  /*0e30*/  LOP3.LUT R11, R9, R11, RZ, 0x3c, !PT ;  /* 0x0000000b090b7212 */ /* 0x000fc600078e3cff */
[----:B------:R-:W-:-:S04]  /*0e40*/  IADD3 R2, PT, PT, -R22, -0x43300000, RZ ;  /* 0xbcd0000016027810 */ /* 0x000fc80007ffe1ff */
[----:B------:R-:W-:-:S04]  /*0e50*/  FSETP.NEU.AND P0, PT, |R3|, R2, PT ;  /* 0x000000020300720b */ /* 0x000fc80003f0d200 */
[----:B------:R-:W-:Y:S02]  /*0e60*/  FSEL R18, R8, R18, !P0 ;  /* 0x0000001208127208 */ /* 0x000fe40004000000 */
[----:B------:R-:W-:Y:S01]  /*0e70*/  FSEL R19, R11, R19, !P0 ;  /* 0x000000130b137208 */ /* 0x000fe20004000000 */
[----:B------:R-:W-:Y:S06]  /*0e80*/  BRA `(.L_x_8) ;  /* 0x0000000000487947 */ /* 0x000fec0003800000 */
.L_x_7:
[----:B------:R-:W0:Y:S02]  /*0e90*/  LDC.64 R2, c[0x0][0x390] ;  /* 0x0000e400ff027b82 */ /* 0x000e240000000a00 */
[----:B0-----:R-:W-:-:S14]  /*0ea0*/  DSETP.NAN.AND P0, PT, R2, R2, PT ;  /* 0x000000020200722a */ /* 0x001fdc0003f08000 */
[----:B------:R-:W-:Y:S05]  /*0eb0*/  @P0 BRA `(.L_x_9) ;  /* 0x0000000000340947 */ /* 0x000fea0003800000 */
[----:B------:R-:W-:Y:S01]  /*0ec0*/  ISETP.NE.AND P0, PT, R23, R24, PT ;  /* 0x000000181700720c */ /* 0x000fe20003f05270 */
[----:B------:R-:W-:Y:S02]  /*0ed0*/  IMAD.MOV.U32 R18, RZ, RZ, 0x0 ;  /* 0x00000000ff127424 */ /* 0x000fe400078e00ff */
[----:B------:R-:W-:-:S10]  /*0ee0*/  IMAD.MOV.U32 R19, RZ, RZ, -0x80000 ;  /* 0xfff80000ff137424 */ /* 0x000fd400078e00ff */
[----:B------:R-:W-:Y:S05]  /*0ef0*/  @!P0 BRA `(.L_x_8) ;  /* 0x00000000002c8947 */ /* 0x000fea0003800000 */
[----:B------:R-:W-:Y:S02]  /*0f00*/  ISETP.NE.AND P0, PT, R23, 0x7ff00000, PT ;  /* 0x7ff000001700780c */ /* 0x000fe40003f05270 */
[----:B------:R-:W-:Y:S02]  /*0f10*/  LOP3.LUT R9, R9, 0x40080000, RZ, 0x3c, !PT ;  /* 0x4008000009097812 */ /* 0x000fe400078e3cff */
[----:B------:R-:W-:Y:S02]  /*0f20*/  ISETP.EQ.OR P0, PT, R24, RZ, !P0 ;  /* 0x000000ff1800720c */ /* 0x000fe40004702670 */
[----:B------:R-:W-:-:S11]  /*0f30*/  LOP3.LUT R19, R9, 0x80000000, RZ, 0xc0, !PT ;  /* 0x8000000009137812 */ /* 0x000fd600078ec0ff */
[----:B------:R-:W-:Y:S01]  /*0f40*/  @P0 LOP3.LUT R2, R19, 0x7ff00000, RZ, 0xfc, !PT ;  /* 0x7ff0000013020812 */ /* 0x000fe200078efcff */
[----:B------:R-:W-:Y:S02]  /*0f50*/  @!P0 IMAD.MOV.U32 R18, RZ, RZ, RZ ;  /* 0x000000ffff128224 */ /* 0x000fe400078e00ff */
[----:B------:R-:W-:Y:S02]  /*0f60*/  @P0 IMAD.MOV.U32 R18, RZ, RZ, RZ ;  /* 0x000000ffff120224 */ /* 0x000fe400078e00ff */
[----:B------:R-:W-:Y:S01]  /*0f70*/  @P0 IMAD.MOV.U32 R19, RZ, RZ, R2 ;  /* 0x000000ffff130224 */ /* 0x000fe200078e0002 */
[----:B------:R-:W-:Y:S06]  /*0f80*/  BRA `(.L_x_8) ;  /* 0x0000000000087947 */ /* 0x000fec0003800000 */
.L_x_9:
[----:B------:R-:W-:Y:S01]  /*0f90*/  LOP3.LUT R19, R9, 0x80000, RZ, 0xfc, !PT ;  /* 0x0008000009137812 */ /* 0x000fe200078efcff */
[----:B------:R-:W-:-:S07]  /*0fa0*/  IMAD.MOV.U32 R18, RZ, RZ, R8 ;  /* 0x000000ffff127224 */ /* 0x000fce00078e0008 */
.L_x_8:
[----:B------:R-:W-:Y:S02]  /*0fb0*/  IMAD.MOV.U32 R13, RZ, RZ, 0x0 ;  /* 0x00000000ff0d7424 */ /* 0x000fe400078e00ff */
[----:B------:R-:W-:Y:S02]  /*0fc0*/  IMAD.MOV.U32 R2, RZ, RZ, R18 ;  /* 0x000000ffff027224 */ /* 0x000fe400078e0012 */
[----:B------:R-:W-:Y:S01]  /*0fd0*/  IMAD.MOV.U32 R3, RZ, RZ, R19 ;  /* 0x000000ffff037224 */ /* 0x000fe200078e0013 */
[----:B------:R-:W-:Y:S06]  /*0fe0*/  RET.REL.NODEC R12 `(_Z14simpson_kerneldidPd) ;  /* 0xfffffff00c047950 */ /* 0x000fec0003c3ffff */
.L_x_10:
[----:B------:R-:W-:-:S00]  /*0ff0*/  BRA `(.L_x_10) ;  /* 0xfffffffc00fc7947 */ /* 0x000fc0000383ffff */
[----:B------:R-:W-:-:S00]  /*1000*/  NOP ;  /* 0x0000000000007918 */ /* 0x000fc00000000000 */
[----:B------:R-:W-:-:S00]  /*1010*/  NOP ;  /* 0x0000000000007918 */ /* 0x000fc00000000000 */
[----:B------:R-:W-:-:S00]  /*1020*/  NOP ;  /* 0x0000000000007918 */ /* 0x000fc00000000000 */
[----:B------:R-:W-:-:S00]  /*1030*/  NOP ;  /* 0x0000000000007918 */ /* 0x000fc00000000000 */
[----:B------:R-:W-:-:S00]  /*1040*/  NOP ;  /* 0x0000000000007918 */ /* 0x000fc00000000000 */
[----:B------:R-:W-:-:S00]  /*1050*/  NOP ;  /* 0x0000000000007918 */ /* 0x000fc00000000000 */
[----:B------:R-:W-:-:S00]  /*1060*/  NOP ;  /* 0x0000000000007918 */ /* 0x000fc00000000000 */
[----:B------:R-:W-:-:S00]  /*1070*/  NOP ;  /* 0x0000000000007918 */ /* 0x000fc00000000000 */
.L_x_11:


//--------------------- .nv.shared.reserved.0     --------------------------
	.section	.nv.shared.reserved.0,"aw",@nobits
	.weak		__nv_reservedSMEM_offset_0_alias
	.size		__nv_reservedSMEM_offset_0_alias, 0, 64
	.other		__nv_reservedSMEM_offset_0_alias,@"STO_CUDA_RESERVED_SHARED STV_DEFAULT"
__nv_reservedSMEM_offset_0_alias:
	.zero		0
	.zero		64


//--------------------- .nv.constant0._Z14simpson_kerneldidPd --------------------------
	.section	.nv.constant0._Z14simpson_kerneldidPd,"a",@progbits
	.sectionflags	@""
	.align	4
.nv.constant0._Z14simpson_kerneldidPd:
	.zero		928


//--------------------- SYMBOLS --------------------------

	.type		.nv.reservedSmem.offset0,@object
	.size		.nv.reservedSmem.offset0,0x4
